//
// Generated by NVIDIA NVVM Compiler
//
// Compiler Build ID: CL-36424714
// Cuda compilation tools, release 13.0, V13.0.88
// Based on NVVM 20.0.0
//

.version 9.0
.target sm_100
.address_size 64

	// .globl	helloCUDA
.extern .func  (.param .b32 func_retval0) vprintf
(
	.param .b64 vprintf_param_0,
	.param .b64 vprintf_param_1
)
;
.global .align 1 .b8 $str[17] = {72, 69, 76, 76, 79, 32, 70, 82, 79, 77, 32, 67, 85, 68, 65, 10};

.visible .entry helloCUDA()
{
	.reg .b32 	%r<3>;
	.reg .b64 	%rd<3>;

	mov.u64 	%rd1, $str;
	cvta.global.u64 	%rd2, %rd1;
	{ // callseq 0, 0
	.param .b64 param0;
	st.param.b64 	[param0], %rd2;
	.param .b64 param1;
	st.param.b64 	[param1], 0;
	.param .b32 retval0;
	call.uni (retval0), 
	vprintf, 
	(
	param0, 
	param1
	);
	ld.param.b32 	%r1, [retval0];
	} // callseq 0
	ret;

}


// ===== COMPILED SASS (sm_100) =====

	.target	sm_100

	.elftype	@"ET_EXEC"


//--------------------- .note.nv.tkinfo           --------------------------
	.section	.note.nv.tkinfo,"",@"SHT_NOTE"
	.sectionflags	@"SHF_NOTE_NV_TKINFO"
	.tkinfo
        /*0018*/ 	.word	0x00000002
        /*0030*/ 	.string	""
        /*0030*/ 	.string	"ptxas"
        /*0030*/ 	.string	"Cuda compilation tools, release 13.0, V13.0.88"
        /*0030*/ 	.string	"Build cuda_13.0.r13.0/compiler.36424714_0"
        /*0030*/ 	.string	"-arch sm_100 -m 64 "



//--------------------- .note.nv.cuinfo           --------------------------
	.section	.note.nv.cuinfo,"",@"SHT_NOTE"
	.sectionflags	@"SHF_NOTE_NV_CUINFO"
        /*0018*/ 	.short	0x0002
        /*001a*/ 	.short	0x0064
        /*001c*/ 	.short	0x0082
	.zero		2


//--------------------- .nv.info                  --------------------------
	.section	.nv.info,"",@"SHT_CUDA_INFO"
	.align	4


	//----- nvinfo : EIATTR_REGCOUNT
	.align		4
        /*0000*/ 	.byte	0x04, 0x2f
        /*0002*/ 	.short	(.L_2 - .L_1)
	.align		4
.L_1:
        /*0004*/ 	.word	index@(helloCUDA)
        /*0008*/ 	.word	0x00000018


	//----- nvinfo : EIATTR_FRAME_SIZE
	.align		4
.L_2:
        /*000c*/ 	.byte	0x04, 0x11
        /*000e*/ 	.short	(.L_4 - .L_3)
	.align		4
.L_3:
        /*0010*/ 	.word	index@(helloCUDA)
        /*0014*/ 	.word	0x00000000


	//----- nvinfo : EIATTR_MIN_STACK_SIZE
	.align		4
.L_4:
        /*0018*/ 	.byte	0x04, 0x12
        /*001a*/ 	.short	(.L_6 - .L_5)
	.align		4
.L_5:
        /*001c*/ 	.word	index@(helloCUDA)
        /*0020*/ 	.word	0x00000000
.L_6:


//--------------------- .nv.compat                --------------------------
	.section	.nv.compat,"",@"SHT_CUDA_COMPAT_INFO"
	.align	4
        /*0000*/ 	.byte	0x02, 0x09, 0x00, 0x00, 0x02, 0x02, 0x01, 0x00, 0x02, 0x05, 0x05, 0x00, 0x03, 0x07, 0x01, 0x01
        /*0010*/ 	.byte	0x02, 0x03, 0x00, 0x00, 0x02, 0x06, 0x01, 0x00, 0x04, 0x0b, 0x08, 0x00, 0x09, 0x00, 0x00, 0x00
        /*0020*/ 	.byte	0x00, 0x00, 0x00, 0x00


//--------------------- .nv.info.helloCUDA        --------------------------
	.section	.nv.info.helloCUDA,"",@"SHT_CUDA_INFO"
	.sectionflags	@""
	.align	4


	//----- nvinfo : EIATTR_CUDA_API_VERSION
	.align		4
        /*0000*/ 	.byte	0x04, 0x37
        /*0002*/ 	.short	(.L_8 - .L_7)
.L_7:
        /*0004*/ 	.word	0x00000082


	//----- nvinfo : EIATTR_SPARSE_MMA_MASK
	.align		4
.L_8:
        /*0008*/ 	.byte	0x03, 0x50
        /*000a*/ 	.short	0x0000


	//----- nvinfo : EIATTR_MAXREG_COUNT
	.align		4
        /*000c*/ 	.byte	0x03, 0x1b
        /*000e*/ 	.short	0x00ff


	//----- nvinfo : EIATTR_EXTERNS
	.align		4
        /*0010*/ 	.byte	0x04, 0x0f
        /*0012*/ 	.short	(.L_10 - .L_9)


	//   ....[0]....
	.align		4
.L_9:
        /*0014*/ 	.word	index@(vprintf)


	//----- nvinfo : EIATTR_MERCURY_ISA_VERSION
	.align		4
.L_10:
        /*0018*/ 	.byte	0x03, 0x5f
        /*001a*/ 	.short	0x0101


	//----- nvinfo : EIATTR_VRC_CTA_INIT_COUNT
	.align		4
        /*001c*/ 	.byte	0x02, 0x4a
	.zero		1
	.zero		1


	//----- nvinfo : EIATTR_SYSCALL_OFFSETS
	.align		4
        /*0020*/ 	.byte	0x04, 0x46
        /*0022*/ 	.short	(.L_12 - .L_11)


	//   ....[0]....
.L_11:
        /*0024*/ 	.word	0x00000080


	//----- nvinfo : EIATTR_EXIT_INSTR_OFFSETS
	.align		4
.L_12:
        /*0028*/ 	.byte	0x04, 0x1c
        /*002a*/ 	.short	(.L_14 - .L_13)


	//   ....[0]....
.L_13:
        /*002c*/ 	.word	0x00000090


	//----- nvinfo : EIATTR_SW_WAR
	.align		4
.L_14:
        /*0030*/ 	.byte	0x04, 0x36
        /*0032*/ 	.short	(.L_16 - .L_15)
.L_15:
        /*0034*/ 	.word	0x00000008
.L_16:


//--------------------- .nv.callgraph             --------------------------
	.section	.nv.callgraph,"",@"SHT_CUDA_CALLGRAPH"
	.align	4
	.sectionentsize	8
	.align		4
        /*0000*/ 	.word	0x00000000
	.align		4
        /*0004*/ 	.word	0xffffffff
	.align		4
        /*0008*/ 	.word	index@(helloCUDA)
	.align		4
        /*000c*/ 	.word	index@(vprintf)
	.align		4
        /*0010*/ 	.word	0x00000000
	.align		4
        /*0014*/ 	.word	0xfffffffe
	.align		4
        /*0018*/ 	.word	0x00000000
	.align		4
        /*001c*/ 	.word	0xfffffffd
	.align		4
        /*0020*/ 	.word	0x00000000
	.align		4
        /*0024*/ 	.word	0xfffffffc


//--------------------- .nv.constant4             --------------------------
	.section	.nv.constant4,"a",@progbits
	.align	8
	.align		8
.nv.constant4:
        /*0000*/ 	.dword	vprintf
	.align		8
        /*0008*/ 	.dword	$str


//--------------------- .text.helloCUDA           --------------------------
	.section	.text.helloCUDA,"ax",@progbits
	.align	128
        .global         helloCUDA
        .type           helloCUDA,@function
        .size           helloCUDA,(.L_x_2 - helloCUDA)
        .other          helloCUDA,@"STO_CUDA_ENTRY STV_DEFAULT"
helloCUDA:
.text.helloCUDA:
[----:B------:R-:W0:Y:S01]  /*0000*/  LDC R1, c[0x0][0x37c] ;  /* 0x0000df00ff017b82 */ /* 0x000e220000000800 */
[----:B------:R-:W-:Y:S01]  /*0010*/  MOV R0, 0x0 ;  /* 0x0000000000007802 */ /* 0x000fe20000000f00 */
[----:B------:R-:W1:Y:S01]  /*0020*/  LDCU.64 UR4, c[0x4][0x8] ;  /* 0x01000100ff0477ac */ /* 0x000e620008000a00 */
[----:B------:R-:W-:-:S05]  /*0030*/  CS2R R6, SRZ ;  /* 0x0000000000067805 */ /* 0x000fca000001ff00 */
[----:B------:R2:W3:Y:S01]  /*0040*/  LDC.64 R2, c[0x4][R0] ;  /* 0x0100000000027b82 */ /* 0x0004e20000000a00 */
[----:B-1----:R-:W-:Y:S02]  /*0050*/  IMAD.U32 R4, RZ, RZ, UR4 ;  /* 0x00000004ff047e24 */ /* 0x002fe4000f8e00ff */
[----:B--2---:R-:W-:-:S07]  /*0060*/  IMAD.U32 R5, RZ, RZ, UR5 ;  /* 0x00000005ff057e24 */ /* 0x004fce000f8e00ff */
[----:B------:R-:W-:-:S07]  /*0070*/  LEPC R20, `(.L_x_0) ;  /* 0x000000001014794e */ /* 0x000fce0000000000 */
[----:B0--3--:R-:W-:Y:S05]  /*0080*/  CALL.ABS.NOINC R2 ;  /* 0x0000000002007343 */ /* 0x009fea0003c00000 */
.L_x_0:
[----:B------:R-:W-:Y:S05]  /*0090*/  EXIT ;  /* 0x000000000000794d */ /* 0x000fea0003800000 */
.L_x_1:
[----:B------:R-:W-:-:S00]  /*00a0*/  BRA `(.L_x_1) ;  /* 0xfffffffc00fc7947 */ /* 0x000fc0000383ffff */
[----:B------:R-:W-:-:S00]  /*00b0*/  NOP ;  /* 0x0000000000007918 */ /* 0x000fc00000000000 */
        /* <DEDUP_REMOVED lines=12> */
.L_x_2:


//--------------------- .nv.global.init           --------------------------
	.section	.nv.global.init,"aw",@progbits
.nv.global.init:
	.type		$str,@object
	.size		$str,(.L_0 - $str)
$str:
        /*0000*/ 	.byte	0x48, 0x45, 0x4c, 0x4c, 0x4f, 0x20, 0x46, 0x52, 0x4f, 0x4d, 0x20, 0x43, 0x55, 0x44, 0x41, 0x0a
        /*0010*/ 	.byte	0x00
.L_0:


//--------------------- .nv.shared.reserved.0     --------------------------
	.section	.nv.shared.reserved.0,"aw",@nobits
	.weak		__nv_reservedSMEM_offset_0_alias
	.size		__nv_reservedSMEM_offset_0_alias, 0, 64
	.other		__nv_reservedSMEM_offset_0_alias,@"STO_CUDA_RESERVED_SHARED STV_DEFAULT"
__nv_reservedSMEM_offset_0_alias:
	.zero		0
	.zero		64


//--------------------- .nv.constant0.helloCUDA   --------------------------
	.section	.nv.constant0.helloCUDA,"a",@progbits
	.sectionflags	@""
	.align	4
.nv.constant0.helloCUDA:
	.zero		896


//--------------------- SYMBOLS --------------------------

	.type		.nv.reservedSmem.offset0,@object
	.size		.nv.reservedSmem.offset0,0x4
	.type		vprintf,@function
